//
// Generated by NVIDIA NVVM Compiler
//
// Compiler Build ID: CL-36424714
// Cuda compilation tools, release 13.0, V13.0.88
// Based on NVVM 20.0.0
//

.version 9.0
.target sm_100
.address_size 64

	// .globl	_Z11AddIntsCudaPiS_

.visible .entry _Z11AddIntsCudaPiS_(
	.param .u64 .ptr .align 1 _Z11AddIntsCudaPiS__param_0,
	.param .u64 .ptr .align 1 _Z11AddIntsCudaPiS__param_1
)
{
	.reg .b32 	%r<5>;
	.reg .b64 	%rd<8>;

	ld.param.u64 	%rd1, [_Z11AddIntsCudaPiS__param_0];
	ld.param.u64 	%rd2, [_Z11AddIntsCudaPiS__param_1];
	cvta.to.global.u64 	%rd3, %rd1;
	cvta.to.global.u64 	%rd4, %rd2;
	mov.u32 	%r1, %tid.x;
	mul.wide.u32 	%rd5, %r1, 4;
	add.s64 	%rd6, %rd4, %rd5;
	ld.global.u32 	%r2, [%rd6];
	add.s64 	%rd7, %rd3, %rd5;
	ld.global.u32 	%r3, [%rd7];
	add.s32 	%r4, %r3, %r2;
	st.global.u32 	[%rd7], %r4;
	ret;

}
	// .globl	_Z15InterChangeCudaPiS_
.visible .entry _Z15InterChangeCudaPiS_(
	.param .u64 .ptr .align 1 _Z15InterChangeCudaPiS__param_0,
	.param .u64 .ptr .align 1 _Z15InterChangeCudaPiS__param_1
)
{
	.reg .b32 	%r<3>;
	.reg .b64 	%rd<8>;

	ld.param.u64 	%rd1, [_Z15InterChangeCudaPiS__param_0];
	ld.param.u64 	%rd2, [_Z15InterChangeCudaPiS__param_1];
	cvta.to.global.u64 	%rd3, %rd1;
	cvta.to.global.u64 	%rd4, %rd2;
	mov.u32 	%r1, %tid.x;
	mul.wide.u32 	%rd5, %r1, 4;
	add.s64 	%rd6, %rd4, %rd5;
	ld.global.u32 	%r2, [%rd6];
	add.s64 	%rd7, %rd3, %rd5;
	st.global.u32 	[%rd7], %r2;
	st.global.u32 	[%rd6], %r2;
	ret;

}


// ===== COMPILED SASS (sm_100) =====

	.target	sm_100

	.elftype	@"ET_EXEC"


//--------------------- .note.nv.tkinfo           --------------------------
	.section	.note.nv.tkinfo,"",@"SHT_NOTE"
	.sectionflags	@"SHF_NOTE_NV_TKINFO"
	.tkinfo
        /*0018*/ 	.word	0x00000002
        /*0030*/ 	.string	""
        /*0030*/ 	.string	"ptxas"
        /*0030*/ 	.string	"Cuda compilation tools, release 13.0, V13.0.88"
        /*0030*/ 	.string	"Build cuda_13.0.r13.0/compiler.36424714_0"
        /*0030*/ 	.string	"-arch sm_100 -m 64 "



//--------------------- .note.nv.cuinfo           --------------------------
	.section	.note.nv.cuinfo,"",@"SHT_NOTE"
	.sectionflags	@"SHF_NOTE_NV_CUINFO"
        /*0018*/ 	.short	0x0002
        /*001a*/ 	.short	0x0064
        /*001c*/ 	.short	0x0082
	.zero		2


//--------------------- .nv.info                  --------------------------
	.section	.nv.info,"",@"SHT_CUDA_INFO"
	.align	4


	//----- nvinfo : EIATTR_REGCOUNT
	.align		4
        /*0000*/ 	.byte	0x04, 0x2f
        /*0002*/ 	.short	(.L_1 - .L_0)
	.align		4
.L_0:
        /*0004*/ 	.word	index@(_Z11AddIntsCudaPiS_)
        /*0008*/ 	.word	0x0000000a


	//----- nvinfo : EIATTR_FRAME_SIZE
	.align		4
.L_1:
        /*000c*/ 	.byte	0x04, 0x11
        /*000e*/ 	.short	(.L_3 - .L_2)
	.align		4
.L_2:
        /*0010*/ 	.word	index@(_Z11AddIntsCudaPiS_)
        /*0014*/ 	.word	0x00000000


	//----- nvinfo : EIATTR_REGCOUNT
	.align		4
.L_3:
        /*0018*/ 	.byte	0x04, 0x2f
        /*001a*/ 	.short	(.L_5 - .L_4)
	.align		4
.L_4:
        /*001c*/ 	.word	index@(_Z15InterChangeCudaPiS_)
        /*0020*/ 	.word	0x0000000c


	//----- nvinfo : EIATTR_FRAME_SIZE
	.align		4
.L_5:
        /*0024*/ 	.byte	0x04, 0x11
        /*0026*/ 	.short	(.L_7 - .L_6)
	.align		4
.L_6:
        /*0028*/ 	.word	index@(_Z15InterChangeCudaPiS_)
        /*002c*/ 	.word	0x00000000


	//----- nvinfo : EIATTR_MIN_STACK_SIZE
	.align		4
.L_7:
        /*0030*/ 	.byte	0x04, 0x12
        /*0032*/ 	.short	(.L_9 - .L_8)
	.align		4
.L_8:
        /*0034*/ 	.word	index@(_Z15InterChangeCudaPiS_)
        /*0038*/ 	.word	0x00000000


	//----- nvinfo : EIATTR_MIN_STACK_SIZE
	.align		4
.L_9:
        /*003c*/ 	.byte	0x04, 0x12
        /*003e*/ 	.short	(.L_11 - .L_10)
	.align		4
.L_10:
        /*0040*/ 	.word	index@(_Z11AddIntsCudaPiS_)
        /*0044*/ 	.word	0x00000000
.L_11:


//--------------------- .nv.compat                --------------------------
	.section	.nv.compat,"",@"SHT_CUDA_COMPAT_INFO"
	.align	4
        /*0000*/ 	.byte	0x02, 0x09, 0x00, 0x00, 0x02, 0x02, 0x01, 0x00, 0x02, 0x05, 0x05, 0x00, 0x03, 0x07, 0x01, 0x01
        /*0010*/ 	.byte	0x02, 0x03, 0x00, 0x00, 0x02, 0x06, 0x01, 0x00, 0x04, 0x0b, 0x08, 0x00, 0x09, 0x00, 0x00, 0x00
        /*0020*/ 	.byte	0x00, 0x00, 0x00, 0x00


//--------------------- .nv.info._Z15InterChangeCudaPiS_ --------------------------
	.section	.nv.info._Z15InterChangeCudaPiS_,"",@"SHT_CUDA_INFO"
	.sectionflags	@""
	.align	4


	//----- nvinfo : EIATTR_CUDA_API_VERSION
	.align		4
        /*0000*/ 	.byte	0x04, 0x37
        /*0002*/ 	.short	(.L_13 - .L_12)
.L_12:
        /*0004*/ 	.word	0x00000082


	//----- nvinfo : EIATTR_KPARAM_INFO
	.align		4
.L_13:
        /*0008*/ 	.byte	0x04, 0x17
        /*000a*/ 	.short	(.L_15 - .L_14)
.L_14:
        /*000c*/ 	.word	0x00000000
        /*0010*/ 	.short	0x0001
        /*0012*/ 	.short	0x0008
        /*0014*/ 	.byte	0x00, 0xf5, 0x21, 0x00


	//----- nvinfo : EIATTR_KPARAM_INFO
	.align		4
.L_15:
        /*0018*/ 	.byte	0x04, 0x17
        /*001a*/ 	.short	(.L_17 - .L_16)
.L_16:
        /*001c*/ 	.word	0x00000000
        /*0020*/ 	.short	0x0000
        /*0022*/ 	.short	0x0000
        /*0024*/ 	.byte	0x00, 0xf5, 0x21, 0x00


	//----- nvinfo : EIATTR_SPARSE_MMA_MASK
	.align		4
.L_17:
        /*0028*/ 	.byte	0x03, 0x50
        /*002a*/ 	.short	0x0000


	//----- nvinfo : EIATTR_MAXREG_COUNT
	.align		4
        /*002c*/ 	.byte	0x03, 0x1b
        /*002e*/ 	.short	0x00ff


	//----- nvinfo : EIATTR_MERCURY_ISA_VERSION
	.align		4
        /*0030*/ 	.byte	0x03, 0x5f
        /*0032*/ 	.short	0x0101


	//----- nvinfo : EIATTR_VRC_CTA_INIT_COUNT
	.align		4
        /*0034*/ 	.byte	0x02, 0x4a
	.zero		1
	.zero		1


	//----- nvinfo : EIATTR_EXIT_INSTR_OFFSETS
	.align		4
        /*0038*/ 	.byte	0x04, 0x1c
        /*003a*/ 	.short	(.L_19 - .L_18)


	//   ....[0]....
.L_18:
        /*003c*/ 	.word	0x000000a0


	//----- nvinfo : EIATTR_CBANK_PARAM_SIZE
	.align		4
.L_19:
        /*0040*/ 	.byte	0x03, 0x19
        /*0042*/ 	.short	0x0010


	//----- nvinfo : EIATTR_PARAM_CBANK
	.align		4
        /*0044*/ 	.byte	0x04, 0x0a
        /*0046*/ 	.short	(.L_21 - .L_20)
	.align		4
.L_20:
        /*0048*/ 	.word	index@(.nv.constant0._Z15InterChangeCudaPiS_)
        /*004c*/ 	.short	0x0380
        /*004e*/ 	.short	0x0010


	//----- nvinfo : EIATTR_SW_WAR
	.align		4
.L_21:
        /*0050*/ 	.byte	0x04, 0x36
        /*0052*/ 	.short	(.L_23 - .L_22)
.L_22:
        /*0054*/ 	.word	0x00000008
.L_23:


//--------------------- .nv.info._Z11AddIntsCudaPiS_ --------------------------
	.section	.nv.info._Z11AddIntsCudaPiS_,"",@"SHT_CUDA_INFO"
	.sectionflags	@""
	.align	4


	//----- nvinfo : EIATTR_CUDA_API_VERSION
	.align		4
        /*0000*/ 	.byte	0x04, 0x37
        /*0002*/ 	.short	(.L_25 - .L_24)
.L_24:
        /*0004*/ 	.word	0x00000082


	//----- nvinfo : EIATTR_KPARAM_INFO
	.align		4
.L_25:
        /*0008*/ 	.byte	0x04, 0x17
        /*000a*/ 	.short	(.L_27 - .L_26)
.L_26:
        /*000c*/ 	.word	0x00000000
        /*0010*/ 	.short	0x0001
        /*0012*/ 	.short	0x0008
        /*0014*/ 	.byte	0x00, 0xf5, 0x21, 0x00


	//----- nvinfo : EIATTR_KPARAM_INFO
	.align		4
.L_27:
        /*0018*/ 	.byte	0x04, 0x17
        /*001a*/ 	.short	(.L_29 - .L_28)
.L_28:
        /*001c*/ 	.word	0x00000000
        /*0020*/ 	.short	0x0000
        /*0022*/ 	.short	0x0000
        /*0024*/ 	.byte	0x00, 0xf5, 0x21, 0x00


	//----- nvinfo : EIATTR_SPARSE_MMA_MASK
	.align		4
.L_29:
        /*0028*/ 	.byte	0x03, 0x50
        /*002a*/ 	.short	0x0000


	//----- nvinfo : EIATTR_MAXREG_COUNT
	.align		4
        /*002c*/ 	.byte	0x03, 0x1b
        /*002e*/ 	.short	0x00ff


	//----- nvinfo : EIATTR_MERCURY_ISA_VERSION
	.align		4
        /*0030*/ 	.byte	0x03, 0x5f
        /*0032*/ 	.short	0x0101


	//----- nvinfo : EIATTR_VRC_CTA_INIT_COUNT
	.align		4
        /*0034*/ 	.byte	0x02, 0x4a
	.zero		1
	.zero		1


	//----- nvinfo : EIATTR_EXIT_INSTR_OFFSETS
	.align		4
        /*0038*/ 	.byte	0x04, 0x1c
        /*003a*/ 	.short	(.L_31 - .L_30)


	//   ....[0]....
.L_30:
        /*003c*/ 	.word	0x000000b0


	//----- nvinfo : EIATTR_CBANK_PARAM_SIZE
	.align		4
.L_31:
        /*0040*/ 	.byte	0x03, 0x19
        /*0042*/ 	.short	0x0010


	//----- nvinfo : EIATTR_PARAM_CBANK
	.align		4
        /*0044*/ 	.byte	0x04, 0x0a
        /*0046*/ 	.short	(.L_33 - .L_32)
	.align		4
.L_32:
        /*0048*/ 	.word	index@(.nv.constant0._Z11AddIntsCudaPiS_)
        /*004c*/ 	.short	0x0380
        /*004e*/ 	.short	0x0010


	//----- nvinfo : EIATTR_SW_WAR
	.align		4
.L_33:
        /*0050*/ 	.byte	0x04, 0x36
        /*0052*/ 	.short	(.L_35 - .L_34)
.L_34:
        /*0054*/ 	.word	0x00000008
.L_35:


//--------------------- .nv.callgraph             --------------------------
	.section	.nv.callgraph,"",@"SHT_CUDA_CALLGRAPH"
	.align	4
	.sectionentsize	8
	.align		4
        /*0000*/ 	.word	0x00000000
	.align		4
        /*0004*/ 	.word	0xffffffff
	.align		4
        /*0008*/ 	.word	0x00000000
	.align		4
        /*000c*/ 	.word	0xfffffffe
	.align		4
        /*0010*/ 	.word	0x00000000
	.align		4
        /*0014*/ 	.word	0xfffffffd
	.align		4
        /*0018*/ 	.word	0x00000000
	.align		4
        /*001c*/ 	.word	0xfffffffc


//--------------------- .text._Z15InterChangeCudaPiS_ --------------------------
	.section	.text._Z15InterChangeCudaPiS_,"ax",@progbits
	.align	128
        .global         _Z15InterChangeCudaPiS_
        .type           _Z15InterChangeCudaPiS_,@function
        .size           _Z15InterChangeCudaPiS_,(.L_x_2 - _Z15InterChangeCudaPiS_)
        .other          _Z15InterChangeCudaPiS_,@"STO_CUDA_ENTRY STV_DEFAULT"
_Z15InterChangeCudaPiS_:
.text._Z15InterChangeCudaPiS_:
[----:B------:R-:W-:Y:S01]  /*0000*/  LDC R1, c[0x0][0x37c] ;  /* 0x0000df00ff017b82 */ /* 0x000fe20000000800 */
[----:B------:R-:W0:Y:S07]  /*0010*/  S2R R9, SR_TID.X ;  /* 0x0000000000097919 */ /* 0x000e2e0000002100 */
[----:B------:R-:W0:Y:S01]  /*0020*/  LDC.64 R2, c[0x0][0x388] ;  /* 0x0000e200ff027b82 */ /* 0x000e220000000a00 */
[----:B------:R-:W1:Y:S07]  /*0030*/  LDCU.64 UR4, c[0x0][0x358] ;  /* 0x00006b00ff0477ac */ /* 0x000e6e0008000a00 */
[----:B------:R-:W2:Y:S01]  /*0040*/  LDC.64 R4, c[0x0][0x380] ;  /* 0x0000e000ff047b82 */ /* 0x000ea20000000a00 */
[----:B0-----:R-:W-:-:S05]  /*0050*/  IMAD.WIDE.U32 R2, R9, 0x4, R2 ;  /* 0x0000000409027825 */ /* 0x001fca00078e0002 */
[----:B-1----:R-:W3:Y:S01]  /*0060*/  LDG.E R7, desc[UR4][R2.64] ;  /* 0x0000000402077981 */ /* 0x002ee2000c1e1900 */
[----:B--2---:R-:W-:-:S05]  /*0070*/  IMAD.WIDE.U32 R4, R9, 0x4, R4 ;  /* 0x0000000409047825 */ /* 0x004fca00078e0004 */
[----:B---3--:R-:W-:Y:S04]  /*0080*/  STG.E desc[UR4][R4.64], R7 ;  /* 0x0000000704007986 */ /* 0x008fe8000c101904 */
[----:B------:R-:W-:Y:S01]  /*0090*/  STG.E desc[UR4][R2.64], R7 ;  /* 0x0000000702007986 */ /* 0x000fe2000c101904 */
[----:B------:R-:W-:Y:S05]  /*00a0*/  EXIT ;  /* 0x000000000000794d */ /* 0x000fea0003800000 */
.L_x_0:
[----:B------:R-:W-:-:S00]  /*00b0*/  BRA `(.L_x_0) ;  /* 0xfffffffc00fc7947 */ /* 0x000fc0000383ffff */
[----:B------:R-:W-:-:S00]  /*00c0*/  NOP ;  /* 0x0000000000007918 */ /* 0x000fc00000000000 */
        /* <DEDUP_REMOVED lines=11> */
.L_x_2:


//--------------------- .text._Z11AddIntsCudaPiS_ --------------------------
	.section	.text._Z11AddIntsCudaPiS_,"ax",@progbits
	.align	128
        .global         _Z11AddIntsCudaPiS_
        .type           _Z11AddIntsCudaPiS_,@function
        .size           _Z11AddIntsCudaPiS_,(.L_x_3 - _Z11AddIntsCudaPiS_)
        .other          _Z11AddIntsCudaPiS_,@"STO_CUDA_ENTRY STV_DEFAULT"
_Z11AddIntsCudaPiS_:
.text._Z11AddIntsCudaPiS_:
[----:B------:R-:W-:Y:S01]  /*0000*/  LDC R1, c[0x0][0x37c] ;  /* 0x0000df00ff017b82 */ /* 0x000fe20000000800 */
[----:B------:R-:W0:Y:S07]  /*0010*/  S2R R7, SR_TID.X ;  /* 0x0000000000077919 */ /* 0x000e2e0000002100 */
[----:B------:R-:W0:Y:S01]  /*0020*/  LDC.64 R2, c[0x0][0x388] ;  /* 0x0000e200ff027b82 */ /* 0x000e220000000a00 */
[----:B------:R-:W1:Y:S07]  /*0030*/  LDCU.64 UR4, c[0x0][0x358] ;  /* 0x00006b00ff0477ac */ /* 0x000e6e0008000a00 */
[----:B------:R-:W2:Y:S01]  /*0040*/  LDC.64 R4, c[0x0][0x380] ;  /* 0x0000e000ff047b82 */ /* 0x000ea20000000a00 */
[----:B0-----:R-:W-:-:S04]  /*0050*/  IMAD.WIDE.U32 R2, R7, 0x4, R2 ;  /* 0x0000000407027825 */ /* 0x001fc800078e0002 */
[----:B--2---:R-:W-:Y:S02]  /*0060*/  IMAD.WIDE.U32 R4, R7, 0x4, R4 ;  /* 0x0000000407047825 */ /* 0x004fe400078e0004 */
[----:B-1----:R-:W2:Y:S04]  /*0070*/  LDG.E R2, desc[UR4][R2.64] ;  /* 0x0000000402027981 */ /* 0x002ea8000c1e1900 */
[----:B------:R-:W2:Y:S02]  /*0080*/  LDG.E R7, desc[UR4][R4.64] ;  /* 0x0000000404077981 */ /* 0x000ea4000c1e1900 */
[----:B--2---:R-:W-:-:S05]  /*0090*/  IADD3 R7, PT, PT, R2, R7, RZ ;  /* 0x0000000702077210 */ /* 0x004fca0007ffe0ff */
[----:B------:R-:W-:Y:S01]  /*00a0*/  STG.E desc[UR4][R4.64], R7 ;  /* 0x0000000704007986 */ /* 0x000fe2000c101904 */
[----:B------:R-:W-:Y:S05]  /*00b0*/  EXIT ;  /* 0x000000000000794d */ /* 0x000fea0003800000 */
.L_x_1:
        /* <DEDUP_REMOVED lines=12> */
.L_x_3:


//--------------------- .nv.shared.reserved.0     --------------------------
	.section	.nv.shared.reserved.0,"aw",@nobits
	.weak		__nv_reservedSMEM_offset_0_alias
	.size		__nv_reservedSMEM_offset_0_alias, 0, 64
	.other		__nv_reservedSMEM_offset_0_alias,@"STO_CUDA_RESERVED_SHARED STV_DEFAULT"
__nv_reservedSMEM_offset_0_alias:
	.zero		0
	.zero		64


//--------------------- .nv.constant0._Z15InterChangeCudaPiS_ --------------------------
	.section	.nv.constant0._Z15InterChangeCudaPiS_,"a",@progbits
	.sectionflags	@""
	.align	4
.nv.constant0._Z15InterChangeCudaPiS_:
	.zero		912


//--------------------- .nv.constant0._Z11AddIntsCudaPiS_ --------------------------
	.section	.nv.constant0._Z11AddIntsCudaPiS_,"a",@progbits
	.sectionflags	@""
	.align	4
.nv.constant0._Z11AddIntsCudaPiS_:
	.zero		912


//--------------------- SYMBOLS --------------------------

	.type		.nv.reservedSmem.offset0,@object
	.size		.nv.reservedSmem.offset0,0x4
